//
// Generated by NVIDIA NVVM Compiler
//
// Compiler Build ID: CL-36424714
// Cuda compilation tools, release 13.0, V13.0.88
// Based on NVVM 20.0.0
//

.version 9.0
.target sm_100
.address_size 64

	// .globl	_Z11mergeKernelPdS_PiS0_S0_S0_i

.visible .entry _Z11mergeKernelPdS_PiS0_S0_S0_i(
	.param .u64 .ptr .align 1 _Z11mergeKernelPdS_PiS0_S0_S0_i_param_0,
	.param .u64 .ptr .align 1 _Z11mergeKernelPdS_PiS0_S0_S0_i_param_1,
	.param .u64 .ptr .align 1 _Z11mergeKernelPdS_PiS0_S0_S0_i_param_2,
	.param .u64 .ptr .align 1 _Z11mergeKernelPdS_PiS0_S0_S0_i_param_3,
	.param .u64 .ptr .align 1 _Z11mergeKernelPdS_PiS0_S0_S0_i_param_4,
	.param .u64 .ptr .align 1 _Z11mergeKernelPdS_PiS0_S0_S0_i_param_5,
	.param .u32 _Z11mergeKernelPdS_PiS0_S0_S0_i_param_6
)
{
	.reg .pred 	%p<11>;
	.reg .b32 	%r<48>;
	.reg .b64 	%rd<32>;
	.reg .b64 	%fd<6>;

	ld.param.u64 	%rd9, [_Z11mergeKernelPdS_PiS0_S0_S0_i_param_0];
	ld.param.u64 	%rd10, [_Z11mergeKernelPdS_PiS0_S0_S0_i_param_1];
	ld.param.u64 	%rd5, [_Z11mergeKernelPdS_PiS0_S0_S0_i_param_2];
	ld.param.u64 	%rd6, [_Z11mergeKernelPdS_PiS0_S0_S0_i_param_3];
	ld.param.u64 	%rd7, [_Z11mergeKernelPdS_PiS0_S0_S0_i_param_4];
	ld.param.u64 	%rd8, [_Z11mergeKernelPdS_PiS0_S0_S0_i_param_5];
	ld.param.u32 	%r26, [_Z11mergeKernelPdS_PiS0_S0_S0_i_param_6];
	cvta.to.global.u64 	%rd1, %rd10;
	cvta.to.global.u64 	%rd2, %rd9;
	mov.u32 	%r27, %ctaid.x;
	mov.u32 	%r28, %ntid.x;
	mov.u32 	%r29, %tid.x;
	mad.lo.s32 	%r1, %r27, %r28, %r29;
	setp.ge.s32 	%p1, %r1, %r26;
	@%p1 bra 	$L__BB0_8;
	cvta.to.global.u64 	%rd11, %rd8;
	cvta.to.global.u64 	%rd12, %rd7;
	cvta.to.global.u64 	%rd13, %rd5;
	cvta.to.global.u64 	%rd14, %rd6;
	mul.wide.s32 	%rd15, %r1, 4;
	add.s64 	%rd16, %rd13, %rd15;
	ld.global.u32 	%r41, [%rd16];
	add.s64 	%rd17, %rd14, %rd15;
	ld.global.u32 	%r42, [%rd17];
	add.s64 	%rd3, %rd11, %rd15;
	add.s64 	%rd4, %rd12, %rd15;
	ld.global.u32 	%r40, [%rd4];
	setp.ge.s32 	%p2, %r41, %r40;
	mov.u32 	%r43, %r41;
	@%p2 bra 	$L__BB0_5;
	mov.u32 	%r43, %r41;
$L__BB0_3:
	ld.global.u32 	%r30, [%rd3];
	setp.ge.s32 	%p3, %r42, %r30;
	@%p3 bra 	$L__BB0_5;
	mul.wide.s32 	%rd18, %r41, 8;
	add.s64 	%rd19, %rd2, %rd18;
	ld.global.f64 	%fd1, [%rd19];
	mul.wide.s32 	%rd20, %r42, 8;
	add.s64 	%rd21, %rd2, %rd20;
	ld.global.f64 	%fd2, [%rd21];
	setp.gtu.f64 	%p4, %fd1, %fd2;
	setp.le.f64 	%p5, %fd1, %fd2;
	selp.u32 	%r31, 1, 0, %p5;
	add.s32 	%r41, %r41, %r31;
	selp.u32 	%r32, 1, 0, %p4;
	add.s32 	%r42, %r42, %r32;
	selp.f64 	%fd3, %fd1, %fd2, %p5;
	mul.wide.s32 	%rd22, %r43, 8;
	add.s64 	%rd23, %rd1, %rd22;
	st.global.f64 	[%rd23], %fd3;
	add.s32 	%r43, %r43, 1;
	ld.global.u32 	%r40, [%rd4];
	setp.lt.s32 	%p6, %r41, %r40;
	@%p6 bra 	$L__BB0_3;
$L__BB0_5:
	setp.ge.s32 	%p7, %r41, %r40;
	@%p7 bra 	$L__BB0_6;
	bra.uni 	$L__BB0_9;
$L__BB0_6:
	ld.global.u32 	%r34, [%rd3];
	setp.ge.s32 	%p9, %r42, %r34;
	@%p9 bra 	$L__BB0_8;
$L__BB0_7:
	add.s32 	%r24, %r42, 1;
	mul.wide.s32 	%rd28, %r42, 8;
	add.s64 	%rd29, %rd2, %rd28;
	ld.global.f64 	%fd5, [%rd29];
	add.s32 	%r25, %r43, 1;
	mul.wide.s32 	%rd30, %r43, 8;
	add.s64 	%rd31, %rd1, %rd30;
	st.global.f64 	[%rd31], %fd5;
	ld.global.u32 	%r35, [%rd3];
	setp.lt.s32 	%p10, %r24, %r35;
	mov.u32 	%r43, %r25;
	mov.u32 	%r42, %r24;
	@%p10 bra 	$L__BB0_7;
$L__BB0_8:
	ret;
$L__BB0_9:
	add.s32 	%r20, %r41, 1;
	mul.wide.s32 	%rd24, %r41, 8;
	add.s64 	%rd25, %rd2, %rd24;
	ld.global.f64 	%fd4, [%rd25];
	add.s32 	%r21, %r43, 1;
	mul.wide.s32 	%rd26, %r43, 8;
	add.s64 	%rd27, %rd1, %rd26;
	st.global.f64 	[%rd27], %fd4;
	ld.global.u32 	%r33, [%rd4];
	setp.lt.s32 	%p8, %r20, %r33;
	mov.u32 	%r43, %r21;
	mov.u32 	%r41, %r20;
	@%p8 bra 	$L__BB0_9;
	bra.uni 	$L__BB0_6;

}


// ===== COMPILED SASS (sm_100) =====

	.target	sm_100

	.elftype	@"ET_EXEC"


//--------------------- .note.nv.tkinfo           --------------------------
	.section	.note.nv.tkinfo,"",@"SHT_NOTE"
	.sectionflags	@"SHF_NOTE_NV_TKINFO"
	.tkinfo
        /*0018*/ 	.word	0x00000002
        /*0030*/ 	.string	""
        /*0030*/ 	.string	"ptxas"
        /*0030*/ 	.string	"Cuda compilation tools, release 13.0, V13.0.88"
        /*0030*/ 	.string	"Build cuda_13.0.r13.0/compiler.36424714_0"
        /*0030*/ 	.string	"-arch sm_100 -m 64 "



//--------------------- .note.nv.cuinfo           --------------------------
	.section	.note.nv.cuinfo,"",@"SHT_NOTE"
	.sectionflags	@"SHF_NOTE_NV_CUINFO"
        /*0018*/ 	.short	0x0002
        /*001a*/ 	.short	0x0064
        /*001c*/ 	.short	0x0082
	.zero		2


//--------------------- .nv.info                  --------------------------
	.section	.nv.info,"",@"SHT_CUDA_INFO"
	.align	4


	//----- nvinfo : EIATTR_REGCOUNT
	.align		4
        /*0000*/ 	.byte	0x04, 0x2f
        /*0002*/ 	.short	(.L_1 - .L_0)
	.align		4
.L_0:
        /*0004*/ 	.word	index@(_Z11mergeKernelPdS_PiS0_S0_S0_i)
        /*0008*/ 	.word	0x00000018


	//----- nvinfo : EIATTR_FRAME_SIZE
	.align		4
.L_1:
        /*000c*/ 	.byte	0x04, 0x11
        /*000e*/ 	.short	(.L_3 - .L_2)
	.align		4
.L_2:
        /*0010*/ 	.word	index@(_Z11mergeKernelPdS_PiS0_S0_S0_i)
        /*0014*/ 	.word	0x00000000


	//----- nvinfo : EIATTR_MIN_STACK_SIZE
	.align		4
.L_3:
        /*0018*/ 	.byte	0x04, 0x12
        /*001a*/ 	.short	(.L_5 - .L_4)
	.align		4
.L_4:
        /*001c*/ 	.word	index@(_Z11mergeKernelPdS_PiS0_S0_S0_i)
        /*0020*/ 	.word	0x00000000
.L_5:


//--------------------- .nv.compat                --------------------------
	.section	.nv.compat,"",@"SHT_CUDA_COMPAT_INFO"
	.align	4
        /*0000*/ 	.byte	0x02, 0x09, 0x00, 0x00, 0x02, 0x02, 0x01, 0x00, 0x02, 0x05, 0x05, 0x00, 0x03, 0x07, 0x01, 0x01
        /*0010*/ 	.byte	0x02, 0x03, 0x00, 0x00, 0x02, 0x06, 0x01, 0x00, 0x04, 0x0b, 0x08, 0x00, 0x01, 0x00, 0x00, 0x00
        /*0020*/ 	.byte	0x00, 0x00, 0x00, 0x00


//--------------------- .nv.info._Z11mergeKernelPdS_PiS0_S0_S0_i --------------------------
	.section	.nv.info._Z11mergeKernelPdS_PiS0_S0_S0_i,"",@"SHT_CUDA_INFO"
	.sectionflags	@""
	.align	4


	//----- nvinfo : EIATTR_CUDA_API_VERSION
	.align		4
        /*0000*/ 	.byte	0x04, 0x37
        /*0002*/ 	.short	(.L_7 - .L_6)
.L_6:
        /*0004*/ 	.word	0x00000082


	//----- nvinfo : EIATTR_KPARAM_INFO
	.align		4
.L_7:
        /*0008*/ 	.byte	0x04, 0x17
        /*000a*/ 	.short	(.L_9 - .L_8)
.L_8:
        /*000c*/ 	.word	0x00000000
        /*0010*/ 	.short	0x0006
        /*0012*/ 	.short	0x0030
        /*0014*/ 	.byte	0x00, 0xf0, 0x11, 0x00


	//----- nvinfo : EIATTR_KPARAM_INFO
	.align		4
.L_9:
        /*0018*/ 	.byte	0x04, 0x17
        /*001a*/ 	.short	(.L_11 - .L_10)
.L_10:
        /*001c*/ 	.word	0x00000000
        /*0020*/ 	.short	0x0005
        /*0022*/ 	.short	0x0028
        /*0024*/ 	.byte	0x00, 0xf5, 0x21, 0x00


	//----- nvinfo : EIATTR_KPARAM_INFO
	.align		4
.L_11:
        /*0028*/ 	.byte	0x04, 0x17
        /*002a*/ 	.short	(.L_13 - .L_12)
.L_12:
        /*002c*/ 	.word	0x00000000
        /*0030*/ 	.short	0x0004
        /*0032*/ 	.short	0x0020
        /*0034*/ 	.byte	0x00, 0xf5, 0x21, 0x00


	//----- nvinfo : EIATTR_KPARAM_INFO
	.align		4
.L_13:
        /*0038*/ 	.byte	0x04, 0x17
        /*003a*/ 	.short	(.L_15 - .L_14)
.L_14:
        /*003c*/ 	.word	0x00000000
        /*0040*/ 	.short	0x0003
        /*0042*/ 	.short	0x0018
        /*0044*/ 	.byte	0x00, 0xf5, 0x21, 0x00


	//----- nvinfo : EIATTR_KPARAM_INFO
	.align		4
.L_15:
        /*0048*/ 	.byte	0x04, 0x17
        /*004a*/ 	.short	(.L_17 - .L_16)
.L_16:
        /*004c*/ 	.word	0x00000000
        /*0050*/ 	.short	0x0002
        /*0052*/ 	.short	0x0010
        /*0054*/ 	.byte	0x00, 0xf5, 0x21, 0x00


	//----- nvinfo : EIATTR_KPARAM_INFO
	.align		4
.L_17:
        /*0058*/ 	.byte	0x04, 0x17
        /*005a*/ 	.short	(.L_19 - .L_18)
.L_18:
        /*005c*/ 	.word	0x00000000
        /*0060*/ 	.short	0x0001
        /*0062*/ 	.short	0x0008
        /*0064*/ 	.byte	0x00, 0xf5, 0x21, 0x00


	//----- nvinfo : EIATTR_KPARAM_INFO
	.align		4
.L_19:
        /*0068*/ 	.byte	0x04, 0x17
        /*006a*/ 	.short	(.L_21 - .L_20)
.L_20:
        /*006c*/ 	.word	0x00000000
        /*0070*/ 	.short	0x0000
        /*0072*/ 	.short	0x0000
        /*0074*/ 	.byte	0x00, 0xf5, 0x21, 0x00


	//----- nvinfo : EIATTR_SPARSE_MMA_MASK
	.align		4
.L_21:
        /*0078*/ 	.byte	0x03, 0x50
        /*007a*/ 	.short	0x0000


	//----- nvinfo : EIATTR_MAXREG_COUNT
	.align		4
        /*007c*/ 	.byte	0x03, 0x1b
        /*007e*/ 	.short	0x00ff


	//----- nvinfo : EIATTR_MERCURY_ISA_VERSION
	.align		4
        /*0080*/ 	.byte	0x03, 0x5f
        /*0082*/ 	.short	0x0101


	//----- nvinfo : EIATTR_VRC_CTA_INIT_COUNT
	.align		4
        /*0084*/ 	.byte	0x02, 0x4a
	.zero		1
	.zero		1


	//----- nvinfo : EIATTR_EXIT_INSTR_OFFSETS
	.align		4
        /*0088*/ 	.byte	0x04, 0x1c
        /*008a*/ 	.short	(.L_23 - .L_22)


	//   ....[0]....
.L_22:
        /*008c*/ 	.word	0x00000070


	//   ....[1]....
        /*0090*/ 	.word	0x00000450


	//   ....[2]....
        /*0094*/ 	.word	0x000004f0


	//----- nvinfo : EIATTR_CRS_STACK_SIZE
	.align		4
.L_23:
        /*0098*/ 	.byte	0x04, 0x1e
        /*009a*/ 	.short	(.L_25 - .L_24)
.L_24:
        /*009c*/ 	.word	0x00000000


	//----- nvinfo : EIATTR_CBANK_PARAM_SIZE
	.align		4
.L_25:
        /*00a0*/ 	.byte	0x03, 0x19
        /*00a2*/ 	.short	0x0034


	//----- nvinfo : EIATTR_PARAM_CBANK
	.align		4
        /*00a4*/ 	.byte	0x04, 0x0a
        /*00a6*/ 	.short	(.L_27 - .L_26)
	.align		4
.L_26:
        /*00a8*/ 	.word	index@(.nv.constant0._Z11mergeKernelPdS_PiS0_S0_S0_i)
        /*00ac*/ 	.short	0x0380
        /*00ae*/ 	.short	0x0034


	//----- nvinfo : EIATTR_SW_WAR
	.align		4
.L_27:
        /*00b0*/ 	.byte	0x04, 0x36
        /*00b2*/ 	.short	(.L_29 - .L_28)
.L_28:
        /*00b4*/ 	.word	0x00000008
.L_29:


//--------------------- .nv.callgraph             --------------------------
	.section	.nv.callgraph,"",@"SHT_CUDA_CALLGRAPH"
	.align	4
	.sectionentsize	8
	.align		4
        /*0000*/ 	.word	0x00000000
	.align		4
        /*0004*/ 	.word	0xffffffff
	.align		4
        /*0008*/ 	.word	0x00000000
	.align		4
        /*000c*/ 	.word	0xfffffffe
	.align		4
        /*0010*/ 	.word	0x00000000
	.align		4
        /*0014*/ 	.word	0xfffffffd
	.align		4
        /*0018*/ 	.word	0x00000000
	.align		4
        /*001c*/ 	.word	0xfffffffc


//--------------------- .text._Z11mergeKernelPdS_PiS0_S0_S0_i --------------------------
	.section	.text._Z11mergeKernelPdS_PiS0_S0_S0_i,"ax",@progbits
	.align	128
        .global         _Z11mergeKernelPdS_PiS0_S0_S0_i
        .type           _Z11mergeKernelPdS_PiS0_S0_S0_i,@function
        .size           _Z11mergeKernelPdS_PiS0_S0_S0_i,(.L_x_8 - _Z11mergeKernelPdS_PiS0_S0_S0_i)
        .other          _Z11mergeKernelPdS_PiS0_S0_S0_i,@"STO_CUDA_ENTRY STV_DEFAULT"
_Z11mergeKernelPdS_PiS0_S0_S0_i:
.text._Z11mergeKernelPdS_PiS0_S0_S0_i:
[----:B------:R-:W-:Y:S01]  /*0000*/  LDC R1, c[0x0][0x37c] ;  /* 0x0000df00ff017b82 */ /* 0x000fe20000000800 */
[----:B------:R-:W0:Y:S07]  /*0010*/  S2R R0, SR_TID.X ;  /* 0x0000000000007919 */ /* 0x000e2e0000002100 */
[----:B------:R-:W0:Y:S01]  /*0020*/  S2UR UR4, SR_CTAID.X ;  /* 0x00000000000479c3 */ /* 0x000e220000002500 */
[----:B------:R-:W1:Y:S07]  /*0030*/  LDCU UR5, c[0x0][0x3b0] ;  /* 0x00007600ff0577ac */ /* 0x000e6e0008000800 */
[----:B------:R-:W0:Y:S02]  /*0040*/  LDC R7, c[0x0][0x360] ;  /* 0x0000d800ff077b82 */ /* 0x000e240000000800 */
[----:B0-----:R-:W-:-:S05]  /*0050*/  IMAD R7, R7, UR4, R0 ;  /* 0x0000000407077c24 */ /* 0x001fca000f8e0200 */
[----:B-1----:R-:W-:-:S13]  /*0060*/  ISETP.GE.AND P0, PT, R7, UR5, PT ;  /* 0x0000000507007c0c */ /* 0x002fda000bf06270 */
[----:B------:R-:W-:Y:S05]  /*0070*/  @P0 EXIT ;  /* 0x000000000000094d */ /* 0x000fea0003800000 */
[----:B------:R-:W0:Y:S01]  /*0080*/  LDC.64 R8, c[0x0][0x390] ;  /* 0x0000e400ff087b82 */ /* 0x000e220000000a00 */
[----:B------:R-:W1:Y:S07]  /*0090*/  LDCU.64 UR4, c[0x0][0x358] ;  /* 0x00006b00ff0477ac */ /* 0x000e6e0008000a00 */
[----:B------:R-:W2:Y:S08]  /*00a0*/  LDC.64 R2, c[0x0][0x3a0] ;  /* 0x0000e800ff027b82 */ /* 0x000eb00000000a00 */
[----:B------:R-:W3:Y:S01]  /*00b0*/  LDC.64 R10, c[0x0][0x398] ;  /* 0x0000e600ff0a7b82 */ /* 0x000ee20000000a00 */
[----:B0-----:R-:W-:-:S07]  /*00c0*/  IMAD.WIDE R8, R7, 0x4, R8 ;  /* 0x0000000407087825 */ /* 0x001fce00078e0208 */
[----:B------:R-:W0:Y:S01]  /*00d0*/  LDC.64 R4, c[0x0][0x3a8] ;  /* 0x0000ea00ff047b82 */ /* 0x000e220000000a00 */
[----:B-1----:R-:W4:Y:S01]  /*00e0*/  LDG.E R0, desc[UR4][R8.64] ;  /* 0x0000000408007981 */ /* 0x002f22000c1e1900 */
[----:B--2---:R-:W-:-:S05]  /*00f0*/  IMAD.WIDE R2, R7, 0x4, R2 ;  /* 0x0000000407027825 */ /* 0x004fca00078e0202 */
[----:B------:R-:W4:Y:S01]  /*0100*/  LDG.E R20, desc[UR4][R2.64] ;  /* 0x0000000402147981 */ /* 0x000f22000c1e1900 */
[----:B---3--:R-:W-:-:S05]  /*0110*/  IMAD.WIDE R10, R7, 0x4, R10 ;  /* 0x00000004070a7825 */ /* 0x008fca00078e020a */
[----:B------:R1:W5:Y:S01]  /*0120*/  LDG.E R6, desc[UR4][R10.64] ;  /* 0x000000040a067981 */ /* 0x000362000c1e1900 */
[----:B------:R-:W-:Y:S01]  /*0130*/  BSSY.RECONVERGENT B0, `(.L_x_0) ;  /* 0x000001e000007945 */ /* 0x000fe20003800200 */
[----:B0-----:R-:W-:Y:S01]  /*0140*/  IMAD.WIDE R4, R7, 0x4, R4 ;  /* 0x0000000407047825 */ /* 0x001fe200078e0204 */
[----:B----4-:R-:W-:Y:S02]  /*0150*/  ISETP.GE.AND P0, PT, R0, R20, PT ;  /* 0x000000140000720c */ /* 0x010fe40003f06270 */
[----:B------:R-:W-:-:S11]  /*0160*/  MOV R7, R0 ;  /* 0x0000000000077202 */ /* 0x000fd60000000f00 */
[----:B-1----:R-:W-:Y:S05]  /*0170*/  @P0 BRA `(.L_x_1) ;  /* 0x0000000000640947 */ /* 0x002fea0003800000 */
[----:B------:R-:W0:Y:S01]  /*0180*/  LDC.64 R8, c[0x0][0x380] ;  /* 0x0000e000ff087b82 */ /* 0x000e220000000a00 */
[----:B------:R-:W-:-:S07]  /*0190*/  IMAD.MOV.U32 R0, RZ, RZ, R7 ;  /* 0x000000ffff007224 */ /* 0x000fce00078e0007 */
[----:B------:R-:W1:Y:S02]  /*01a0*/  LDC.64 R10, c[0x0][0x388] ;  /* 0x0000e200ff0a7b82 */ /* 0x000e640000000a00 */
.L_x_2:
[----:B------:R-:W2:Y:S02]  /*01b0*/  LDG.E R13, desc[UR4][R4.64] ;  /* 0x00000004040d7981 */ /* 0x000ea4000c1e1900 */
[----:B--2--5:R-:W-:-:S13]  /*01c0*/  ISETP.GE.AND P0, PT, R6, R13, PT ;  /* 0x0000000d0600720c */ /* 0x024fda0003f06270 */
[----:B------:R-:W-:Y:S05]  /*01d0*/  @P0 BRA `(.L_x_1) ;  /* 0x00000000004c0947 */ /* 0x000fea0003800000 */
[----:B0-----:R-:W-:-:S04]  /*01e0*/  IMAD.WIDE R12, R7, 0x8, R8 ;  /* 0x00000008070c7825 */ /* 0x001fc800078e0208 */
[----:B------:R-:W-:Y:S02]  /*01f0*/  IMAD.WIDE R14, R6, 0x8, R8 ;  /* 0x00000008060e7825 */ /* 0x000fe400078e0208 */
[----:B------:R-:W2:Y:S04]  /*0200*/  LDG.E.64 R12, desc[UR4][R12.64] ;  /* 0x000000040c0c7981 */ /* 0x000ea8000c1e1b00 */
[----:B------:R-:W2:Y:S01]  /*0210*/  LDG.E.64 R14, desc[UR4][R14.64] ;  /* 0x000000040e0e7981 */ /* 0x000ea2000c1e1b00 */
[----:B-1----:R-:W-:Y:S01]  /*0220*/  IMAD.WIDE R16, R0, 0x8, R10 ;  /* 0x0000000800107825 */ /* 0x002fe200078e020a */
[----:B--2---:R-:W-:-:S06]  /*0230*/  DSETP.GTU.AND P0, PT, R12, R14, PT ;  /* 0x0000000e0c00722a */ /* 0x004fcc0003f0c000 */
[----:B------:R-:W-:Y:S02]  /*0240*/  FSEL R18, R12, R14, !P0 ;  /* 0x0000000e0c127208 */ /* 0x000fe40004000000 */
[----:B------:R-:W-:-:S05]  /*0250*/  FSEL R19, R13, R15, !P0 ;  /* 0x0000000f0d137208 */ /* 0x000fca0004000000 */
[----:B------:R2:W-:Y:S04]  /*0260*/  STG.E.64 desc[UR4][R16.64], R18 ;  /* 0x0000001210007986 */ /* 0x0005e8000c101b04 */
[----:B------:R-:W3:Y:S01]  /*0270*/  LDG.E R20, desc[UR4][R2.64] ;  /* 0x0000000402147981 */ /* 0x000ee2000c1e1900 */
[----:B------:R-:W-:Y:S01]  /*0280*/  IADD3 R21, PT, PT, R7, 0x1, RZ ;  /* 0x0000000107157810 */ /* 0x000fe20007ffe0ff */
[----:B------:R-:W-:Y:S01]  /*0290*/  @P0 IMAD.MOV R21, RZ, RZ, R7 ;  /* 0x000000ffff150224 */ /* 0x000fe200078e0207 */
[----:B------:R-:W-:Y:S01]  /*02a0*/  IADD3 R7, PT, PT, R6, 0x1, RZ ;  /* 0x0000000106077810 */ /* 0x000fe20007ffe0ff */
[----:B------:R-:W-:Y:S01]  /*02b0*/  @!P0 IMAD.MOV R7, RZ, RZ, R6 ;  /* 0x000000ffff078224 */ /* 0x000fe200078e0206 */
[----:B------:R-:W-:-:S03]  /*02c0*/  IADD3 R0, PT, PT, R0, 0x1, RZ ;  /* 0x0000000100007810 */ /* 0x000fc60007ffe0ff */
[----:B------:R-:W-:Y:S01]  /*02d0*/  IMAD.MOV.U32 R6, RZ, RZ, R7 ;  /* 0x000000ffff067224 */ /* 0x000fe200078e0007 */
[----:B------:R-:W-:Y:S02]  /*02e0*/  MOV R7, R21 ;  /* 0x0000001500077202 */ /* 0x000fe40000000f00 */
[----:B---3--:R-:W-:-:S13]  /*02f0*/  ISETP.GE.AND P1, PT, R21, R20, PT ;  /* 0x000000141500720c */ /* 0x008fda0003f26270 */
[----:B--2---:R-:W-:Y:S05]  /*0300*/  @!P1 BRA `(.L_x_2) ;  /* 0xfffffffc00a89947 */ /* 0x004fea000383ffff */
.L_x_1:
[----:B------:R-:W-:Y:S05]  /*0310*/  BSYNC.RECONVERGENT B0 ;  /* 0x0000000000007941 */ /* 0x000fea0003800200 */
.L_x_0:
[----:B------:R-:W2:Y:S01]  /*0320*/  LDC.64 R12, c[0x0][0x380] ;  /* 0x0000e000ff0c7b82 */ /* 0x000ea20000000a00 */
[----:B------:R-:W-:Y:S01]  /*0330*/  ISETP.GE.AND P0, PT, R7, R20, PT ;  /* 0x000000140700720c */ /* 0x000fe20003f06270 */
[----:B------:R-:W-:Y:S06]  /*0340*/  BSSY.RECONVERGENT B0, `(.L_x_3) ;  /* 0x000000c000007945 */ /* 0x000fec0003800200 */
[----:B------:R-:W3:Y:S06]  /*0350*/  LDC.64 R14, c[0x0][0x388] ;  /* 0x0000e200ff0e7b82 */ /* 0x000eec0000000a00 */
[----:B------:R-:W-:Y:S05]  /*0360*/  @P0 BRA `(.L_x_4) ;  /* 0x0000000000240947 */ /* 0x000fea0003800000 */
.L_x_5:
[----:B0-2---:R-:W-:-:S06]  /*0370*/  IMAD.WIDE R8, R7, 0x8, R12 ;  /* 0x0000000807087825 */ /* 0x005fcc00078e020c */
[----:B------:R-:W2:Y:S01]  /*0380*/  LDG.E.64 R8, desc[UR4][R8.64] ;  /* 0x0000000408087981 */ /* 0x000ea2000c1e1b00 */
[----:B-1-3--:R-:W-:Y:S01]  /*0390*/  IMAD.WIDE R10, R0, 0x8, R14 ;  /* 0x00000008000a7825 */ /* 0x00afe200078e020e */
[----:B------:R-:W-:-:S04]  /*03a0*/  IADD3 R7, PT, PT, R7, 0x1, RZ ;  /* 0x0000000107077810 */ /* 0x000fc80007ffe0ff */
[----:B--2---:R4:W-:Y:S04]  /*03b0*/  STG.E.64 desc[UR4][R10.64], R8 ;  /* 0x000000080a007986 */ /* 0x0049e8000c101b04 */
[----:B------:R-:W2:Y:S01]  /*03c0*/  LDG.E R16, desc[UR4][R2.64] ;  /* 0x0000000402107981 */ /* 0x000ea2000c1e1900 */
[----:B------:R-:W-:Y:S01]  /*03d0*/  VIADD R0, R0, 0x1 ;  /* 0x0000000100007836 */ /* 0x000fe20000000000 */
[----:B--2---:R-:W-:-:S13]  /*03e0*/  ISETP.GE.AND P0, PT, R7, R16, PT ;  /* 0x000000100700720c */ /* 0x004fda0003f06270 */
[----:B----4-:R-:W-:Y:S05]  /*03f0*/  @!P0 BRA `(.L_x_5) ;  /* 0xfffffffc00dc8947 */ /* 0x010fea000383ffff */
.L_x_4:
[----:B------:R-:W-:Y:S05]  /*0400*/  BSYNC.RECONVERGENT B0 ;  /* 0x0000000000007941 */ /* 0x000fea0003800200 */
.L_x_3:
[----:B------:R-:W4:Y:S01]  /*0410*/  LDG.E R3, desc[UR4][R4.64] ;  /* 0x0000000404037981 */ /* 0x000f22000c1e1900 */
[----:B0-----:R-:W0:Y:S08]  /*0420*/  LDC.64 R8, c[0x0][0x380] ;  /* 0x0000e000ff087b82 */ /* 0x001e300000000a00 */
[----:B-1----:R-:W1:Y:S01]  /*0430*/  LDC.64 R10, c[0x0][0x388] ;  /* 0x0000e200ff0a7b82 */ /* 0x002e620000000a00 */
[----:B----45:R-:W-:-:S13]  /*0440*/  ISETP.GE.AND P0, PT, R6, R3, PT ;  /* 0x000000030600720c */ /* 0x030fda0003f06270 */
[----:B01----:R-:W-:Y:S05]  /*0450*/  @P0 EXIT ;  /* 0x000000000000094d */ /* 0x003fea0003800000 */
.L_x_6:
[----:B------:R-:W-:-:S06]  /*0460*/  IMAD.WIDE R2, R6, 0x8, R8 ;  /* 0x0000000806027825 */ /* 0x000fcc00078e0208 */
[----:B------:R-:W4:Y:S01]  /*0470*/  LDG.E.64 R2, desc[UR4][R2.64] ;  /* 0x0000000402027981 */ /* 0x000f22000c1e1b00 */
[----:B--2---:R-:W-:Y:S01]  /*0480*/  IMAD.WIDE R12, R0, 0x8, R10 ;  /* 0x00000008000c7825 */ /* 0x004fe200078e020a */
[----:B------:R-:W-:-:S04]  /*0490*/  IADD3 R6, PT, PT, R6, 0x1, RZ ;  /* 0x0000000106067810 */ /* 0x000fc80007ffe0ff */
[----:B----4-:R0:W-:Y:S04]  /*04a0*/  STG.E.64 desc[UR4][R12.64], R2 ;  /* 0x000000020c007986 */ /* 0x0101e8000c101b04 */
[----:B------:R-:W2:Y:S01]  /*04b0*/  LDG.E R7, desc[UR4][R4.64] ;  /* 0x0000000404077981 */ /* 0x000ea2000c1e1900 */
[----:B------:R-:W-:Y:S02]  /*04c0*/  IADD3 R0, PT, PT, R0, 0x1, RZ ;  /* 0x0000000100007810 */ /* 0x000fe40007ffe0ff */
[----:B--2---:R-:W-:-:S13]  /*04d0*/  ISETP.GE.AND P0, PT, R6, R7, PT ;  /* 0x000000070600720c */ /* 0x004fda0003f06270 */
[----:B0-----:R-:W-:Y:S05]  /*04e0*/  @!P0 BRA `(.L_x_6) ;  /* 0xfffffffc00dc8947 */ /* 0x001fea000383ffff */
[----:B------:R-:W-:Y:S05]  /*04f0*/  EXIT ;  /* 0x000000000000794d */ /* 0x000fea0003800000 */
.L_x_7:
[----:B------:R-:W-:-:S00]  /*0500*/  BRA `(.L_x_7) ;  /* 0xfffffffc00fc7947 */ /* 0x000fc0000383ffff */
[----:B------:R-:W-:-:S00]  /*0510*/  NOP ;  /* 0x0000000000007918 */ /* 0x000fc00000000000 */
        /* <DEDUP_REMOVED lines=14> */
.L_x_8:


//--------------------- .nv.shared.reserved.0     --------------------------
	.section	.nv.shared.reserved.0,"aw",@nobits
	.weak		__nv_reservedSMEM_offset_0_alias
	.size		__nv_reservedSMEM_offset_0_alias, 0, 64
	.other		__nv_reservedSMEM_offset_0_alias,@"STO_CUDA_RESERVED_SHARED STV_DEFAULT"
__nv_reservedSMEM_offset_0_alias:
	.zero		0
	.zero		64


//--------------------- .nv.constant0._Z11mergeKernelPdS_PiS0_S0_S0_i --------------------------
	.section	.nv.constant0._Z11mergeKernelPdS_PiS0_S0_S0_i,"a",@progbits
	.sectionflags	@""
	.align	4
.nv.constant0._Z11mergeKernelPdS_PiS0_S0_S0_i:
	.zero		948


//--------------------- SYMBOLS --------------------------

	.type		.nv.reservedSmem.offset0,@object
	.size		.nv.reservedSmem.offset0,0x4
